	.headerflags	@"EF_CUDA_TEXMODE_UNIFIED EF_CUDA_64BIT_ADDRESS EF_CUDA_ACCELERATORS EF_CUDA_SM90 EF_CUDA_VIRTUAL_SM(EF_CUDA_SM90)"
	.elftype	@"ET_EXEC"


//--------------------- .nv.info                  --------------------------
	.section	.nv.info,"",@"SHT_CUDA_INFO"
	.align	4


	//----- nvinfo : EIATTR_REGCOUNT
	.align		4
        /*0000*/ 	.byte	0x04, 0x2f
        /*0002*/ 	.short	(.L_3 - .L_2)
	.align		4
.L_2:
        /*0004*/ 	.word	index@(triton_poi_fused__native_batch_norm_legit_no_training_convolution_26)
        /*0008*/ 	.word	0x0000001a


	//----- nvinfo : EIATTR_MIN_STACK_SIZE
	.align		4
.L_3:
        /*000c*/ 	.byte	0x04, 0x12
        /*000e*/ 	.short	(.L_5 - .L_4)
	.align		4
.L_4:
        /*0010*/ 	.word	index@(triton_poi_fused__native_batch_norm_legit_no_training_convolution_26)
        /*0014*/ 	.word	0x00000000


	//----- nvinfo : EIATTR_FRAME_SIZE
	.align		4
.L_5:
        /*0018*/ 	.byte	0x04, 0x11
        /*001a*/ 	.short	(.L_7 - .L_6)
	.align		4
.L_6:
        /*001c*/ 	.word	index@(triton_poi_fused__native_batch_norm_legit_no_training_convolution_26)
        /*0020*/ 	.word	0x00000000


	//----- nvinfo : EIATTR_MIN_STACK_SIZE
	.align		4
.L_7:
        /*0024*/ 	.byte	0x04, 0x12
        /*0026*/ 	.short	(.L_9 - .L_8)
	.align		4
.L_8:
        /*0028*/ 	.word	index@(triton_poi_fused__native_batch_norm_legit_no_training_convolution_26)
        /*002c*/ 	.word	0x00000000
.L_9:


//--------------------- .nv.info.triton_poi_fused__native_batch_norm_legit_no_training_convolution_26 --------------------------
	.section	.nv.info.triton_poi_fused__native_batch_norm_legit_no_training_convolution_26,"",@"SHT_CUDA_INFO"
	.sectionflags	@""
	.align	4


	//----- nvinfo : EIATTR_CUDA_API_VERSION
	.align		4
        /*0000*/ 	.byte	0x04, 0x37
        /*0002*/ 	.short	(.L_11 - .L_10)
.L_10:
        /*0004*/ 	.word	0x0000007c


	//----- nvinfo : EIATTR_KPARAM_INFO
	.align		4
.L_11:
        /*0008*/ 	.byte	0x04, 0x17
        /*000a*/ 	.short	(.L_13 - .L_12)
.L_12:
        /*000c*/ 	.word	0x00000000
        /*0010*/ 	.short	0x0007
        /*0012*/ 	.short	0x0038
        /*0014*/ 	.byte	0x00, 0xf0, 0x11, 0x00


	//----- nvinfo : EIATTR_KPARAM_INFO
	.align		4
.L_13:
        /*0018*/ 	.byte	0x04, 0x17
        /*001a*/ 	.short	(.L_15 - .L_14)
.L_14:
        /*001c*/ 	.word	0x00000000
        /*0020*/ 	.short	0x0006
        /*0022*/ 	.short	0x0030
        /*0024*/ 	.byte	0x00, 0xf4, 0x21, 0x00


	//----- nvinfo : EIATTR_KPARAM_INFO
	.align		4
.L_15:
        /*0028*/ 	.byte	0x04, 0x17
        /*002a*/ 	.short	(.L_17 - .L_16)
.L_16:
        /*002c*/ 	.word	0x00000000
        /*0030*/ 	.short	0x0005
        /*0032*/ 	.short	0x0028
        /*0034*/ 	.byte	0x00, 0xf4, 0x21, 0x00


	//----- nvinfo : EIATTR_KPARAM_INFO
	.align		4
.L_17:
        /*0038*/ 	.byte	0x04, 0x17
        /*003a*/ 	.short	(.L_19 - .L_18)
.L_18:
        /*003c*/ 	.word	0x00000000
        /*0040*/ 	.short	0x0004
        /*0042*/ 	.short	0x0020
        /*0044*/ 	.byte	0x00, 0xf4, 0x21, 0x00


	//----- nvinfo : EIATTR_KPARAM_INFO
	.align		4
.L_19:
        /*0048*/ 	.byte	0x04, 0x17
        /*004a*/ 	.short	(.L_21 - .L_20)
.L_20:
        /*004c*/ 	.word	0x00000000
        /*0050*/ 	.short	0x0003
        /*0052*/ 	.short	0x0018
        /*0054*/ 	.byte	0x00, 0xf4, 0x21, 0x00


	//----- nvinfo : EIATTR_KPARAM_INFO
	.align		4
.L_21:
        /*0058*/ 	.byte	0x04, 0x17
        /*005a*/ 	.short	(.L_23 - .L_22)
.L_22:
        /*005c*/ 	.word	0x00000000
        /*0060*/ 	.short	0x0002
        /*0062*/ 	.short	0x0010
        /*0064*/ 	.byte	0x00, 0xf4, 0x21, 0x00


	//----- nvinfo : EIATTR_KPARAM_INFO
	.align		4
.L_23:
        /*0068*/ 	.byte	0x04, 0x17
        /*006a*/ 	.short	(.L_25 - .L_24)
.L_24:
        /*006c*/ 	.word	0x00000000
        /*0070*/ 	.short	0x0001
        /*0072*/ 	.short	0x0008
        /*0074*/ 	.byte	0x00, 0xf4, 0x21, 0x00


	//----- nvinfo : EIATTR_KPARAM_INFO
	.align		4
.L_25:
        /*0078*/ 	.byte	0x04, 0x17
        /*007a*/ 	.short	(.L_27 - .L_26)
.L_26:
        /*007c*/ 	.word	0x00000000
        /*0080*/ 	.short	0x0000
        /*0082*/ 	.short	0x0000
        /*0084*/ 	.byte	0x00, 0xf4, 0x21, 0x00


	//----- nvinfo : EIATTR_SPARSE_MMA_MASK
	.align		4
.L_27:
        /*0088*/ 	.byte	0x03, 0x50
        /*008a*/ 	.short	0x0000


	//----- nvinfo : EIATTR_MAXREG_COUNT
	.align		4
        /*008c*/ 	.byte	0x03, 0x1b
        /*008e*/ 	.short	0x00ff


	//----- nvinfo : EIATTR_EXIT_INSTR_OFFSETS
	.align		4
        /*0090*/ 	.byte	0x04, 0x1c
        /*0092*/ 	.short	(.L_29 - .L_28)


	//   ....[0]....
.L_28:
        /*0094*/ 	.word	0x000003f0


	//----- nvinfo : EIATTR_REQNTID
	.align		4
.L_29:
        /*0098*/ 	.byte	0x04, 0x10
        /*009a*/ 	.short	(.L_31 - .L_30)
.L_30:
        /*009c*/ 	.word	0x00000080
        /*00a0*/ 	.word	0x00000001
        /*00a4*/ 	.word	0x00000001


	//----- nvinfo : EIATTR_CBANK_PARAM_SIZE
	.align		4
.L_31:
        /*00a8*/ 	.byte	0x03, 0x19
        /*00aa*/ 	.short	0x003c


	//----- nvinfo : EIATTR_PARAM_CBANK
	.align		4
        /*00ac*/ 	.byte	0x04, 0x0a
        /*00ae*/ 	.short	(.L_33 - .L_32)
	.align		4
.L_32:
        /*00b0*/ 	.word	index@(.nv.constant0.triton_poi_fused__native_batch_norm_legit_no_training_convolution_26)
        /*00b4*/ 	.short	0x0210
        /*00b6*/ 	.short	0x003c


	//----- nvinfo : EIATTR_SW_WAR
	.align		4
.L_33:
        /*00b8*/ 	.byte	0x04, 0x36
        /*00ba*/ 	.short	(.L_35 - .L_34)
.L_34:
        /*00bc*/ 	.word	0x00000008
.L_35:


//--------------------- .nv.callgraph             --------------------------
	.section	.nv.callgraph,"",@"SHT_CUDA_CALLGRAPH"
	.align	4
	.sectionentsize	8
	.align		4
        /*0000*/ 	.word	0x00000000
	.align		4
        /*0004*/ 	.word	0xffffffff
	.align		4
        /*0008*/ 	.word	0x00000000
	.align		4
        /*000c*/ 	.word	0xfffffffe
	.align		4
        /*0010*/ 	.word	0x00000000
	.align		4
        /*0014*/ 	.word	0xfffffffd
	.align		4
        /*0018*/ 	.word	0x00000000
	.align		4
        /*001c*/ 	.word	0xfffffffc


//--------------------- .nv.constant4             --------------------------
	.section	.nv.constant4,"a",@progbits
	.align	8
	.align		8
.nv.constant4:
        /*0000*/ 	.dword	_$_str
	.align		8
        /*0008*/ 	.dword	_$_str_$_2


//--------------------- .text.triton_poi_fused__native_batch_norm_legit_no_training_convolution_26 --------------------------
	.section	.text.triton_poi_fused__native_batch_norm_legit_no_training_convolution_26,"ax",@progbits
	.align	128
        .global         triton_poi_fused__native_batch_norm_legit_no_training_convolution_26
        .type           triton_poi_fused__native_batch_norm_legit_no_training_convolution_26,@function
        .size           triton_poi_fused__native_batch_norm_legit_no_training_convolution_26,(.L_x_1 - triton_poi_fused__native_batch_norm_legit_no_training_convolution_26)
        .other          triton_poi_fused__native_batch_norm_legit_no_training_convolution_26,@"STO_CUDA_ENTRY STV_DEFAULT"
triton_poi_fused__native_batch_norm_legit_no_training_convolution_26:
.text.triton_poi_fused__native_batch_norm_legit_no_training_convolution_26:
[----:B------:R-:W-:Y:S01]  /*0000*/  LDC R1, c[0x0][0x28] ;  /* 0x00000a00ff017b82 */ /* 0x000fe20000000800 */
[----:B------:R-:W1:Y:S07]  /*0010*/  S2R R0, SR_TID.X ;  /* 0x0000000000007919 */ /* 0x000e6e0000002100 */
[----:B------:R-:W2:Y:S01]  /*0020*/  LDC.64 R20, c[0x0][0x228] ;  /* 0x00008a00ff147b82 */ /* 0x000ea20000000a00 */
[----:B------:R-:W-:Y:S01]  /*0030*/  ULDC.64 UR4, c[0x0][0x208] ;  /* 0x0000820000047ab9 */ /* 0x000fe20000000a00 */
[----:B------:R-:W3:Y:S06]  /*0040*/  S2R R5, SR_CTAID.X ;  /* 0x0000000000057919 */ /* 0x000eec0000002500 */
[----:B------:R-:W4:Y:S08]  /*0050*/  LDC.64 R16, c[0x0][0x218] ;  /* 0x00008600ff107b82 */ /* 0x000f300000000a00 */
[----:B------:R-:W5:Y:S08]  /*0060*/  LDC.64 R18, c[0x0][0x220] ;  /* 0x00008800ff127b82 */ /* 0x000f700000000a00 */
[----:B------:R-:W5:Y:S01]  /*0070*/  LDC.64 R12, c[0x0][0x230] ;  /* 0x00008c00ff0c7b82 */ /* 0x000f620000000a00 */
[----:B-1----:R-:W-:-:S07]  /*0080*/  SHF.L.U32 R0, R0, 0x2, RZ ;  /* 0x0000000200007819 */ /* 0x002fce00000006ff */
[----:B------:R-:W1:Y:S01]  /*0090*/  LDC.64 R8, c[0x0][0x238] ;  /* 0x00008e00ff087b82 */ /* 0x000e620000000a00 */
[----:B---3--:R-:W-:Y:S02]  /*00a0*/  SHF.R.S32.HI R3, RZ, 0x16, R5 ;  /* 0x00000016ff037819 */ /* 0x008fe40000011405 */
[----:B------:R-:W-:Y:S02]  /*00b0*/  LOP3.LUT R0, R0, 0x1fc, RZ, 0xc0, !PT ;  /* 0x000001fc00007812 */ /* 0x000fe400078ec0ff */
[----:B------:R-:W-:Y:S02]  /*00c0*/  SGXT R3, R3, 0x1 ;  /* 0x000000010303781a */ /* 0x000fe40000000200 */
[----:B------:R-:W-:-:S04]  /*00d0*/  LEA R0, R5, R0, 0x9 ;  /* 0x0000000005007211 */ /* 0x000fc800078e48ff */
[----:B------:R-:W-:-:S04]  /*00e0*/  LEA.HI R3, R3, R0, RZ, 0x8 ;  /* 0x0000000003037211 */ /* 0x000fc800078f40ff */
[----:B------:R-:W-:-:S04]  /*00f0*/  SHF.R.S32.HI R3, RZ, 0x8, R3 ;  /* 0x00000008ff037819 */ /* 0x000fc80000011403 */
[----:B------:R-:W-:-:S04]  /*0100*/  LEA.HI R2, R3, R3, RZ, 0x6 ;  /* 0x0000000303027211 */ /* 0x000fc800078f30ff */
[----:B------:R-:W-:-:S04]  /*0110*/  LOP3.LUT R2, R2, 0xffffffc0, RZ, 0xc0, !PT ;  /* 0xffffffc002027812 */ /* 0x000fc800078ec0ff */
[----:B------:R-:W-:Y:S02]  /*0120*/  IADD3 R15, R3, -R2, RZ ;  /* 0x80000002030f7210 */ /* 0x000fe40007ffe0ff */
[----:B------:R-:W3:Y:S03]  /*0130*/  LDC.64 R2, c[0x0][0x210] ;  /* 0x00008400ff027b82 */ /* 0x000ee60000000a00 */
[----:B--2---:R-:W-:-:S05]  /*0140*/  IMAD.WIDE R20, R15, 0x4, R20 ;  /* 0x000000040f147825 */ /* 0x004fca00078e0214 */
[----:B------:R2:W2:Y:S01]  /*0150*/  LDG.E.EL R10, desc[UR4][R20.64] ;  /* 0x00000004140a7981 */ /* 0x0004a2000c2e1900 */
[----:B----4-:R-:W-:-:S04]  /*0160*/  IMAD.WIDE R16, R15, 0x4, R16 ;  /* 0x000000040f107825 */ /* 0x010fc800078e0210 */
[----:B-----5:R-:W-:Y:S01]  /*0170*/  IMAD.WIDE R18, R15, 0x4, R18 ;  /* 0x000000040f127825 */ /* 0x020fe200078e0212 */
[----:B------:R4:W5:Y:S04]  /*0180*/  LDG.E.EL R11, desc[UR4][R16.64] ;  /* 0x00000004100b7981 */ /* 0x000968000c2e1900 */
[----:B------:R-:W5:Y:S01]  /*0190*/  LDG.E.EL R14, desc[UR4][R18.64] ;  /* 0x00000004120e7981 */ /* 0x000f62000c2e1900 */
[----:B---3--:R-:W-:-:S05]  /*01a0*/  IMAD.WIDE R2, R0, 0x4, R2 ;  /* 0x0000000400027825 */ /* 0x008fca00078e0202 */
[----:B------:R-:W5:Y:S01]  /*01b0*/  LDG.E.128 R4, desc[UR4][R2.64] ;  /* 0x0000000402047981 */ /* 0x000f62000c1e1d00 */
[----:B0-2---:R-:W-:-:S04]  /*01c0*/  IMAD.WIDE R20, R15, 0x4, R12 ;  /* 0x000000040f147825 */ /* 0x005fc800078e020c */
[----:B-1----:R-:W-:Y:S01]  /*01d0*/  IMAD.WIDE R22, R15, 0x4, R8 ;  /* 0x000000040f167825 */ /* 0x002fe200078e0208 */
[----:B----4-:R-:W-:Y:S01]  /*01e0*/  HFMA2.MMA R16, -RZ, RZ, 1.625, 0 ;  /* 0x3e800000ff107435 */ /* 0x010fe200000001ff */
[----:B------:R0:W2:Y:S01]  /*01f0*/  LDG.E.EL R8, desc[UR4][R20.64] ;  /* 0x0000000414087981 */ /* 0x0000a2000c2e1900 */
[----:B------:R-:W1:Y:S03]  /*0200*/  LDC.64 R12, c[0x0][0x240] ;  /* 0x00009000ff0c7b82 */ /* 0x000e660000000a00 */
[----:B------:R-:W2:Y:S01]  /*0210*/  LDG.E.EL R9, desc[UR4][R22.64] ;  /* 0x0000000416097981 */ /* 0x000ea2000c2e1900 */
[----:B------:R-:W-:-:S04]  /*0220*/  FADD R10, R10, 9.9999997473787516356e-06 ;  /* 0x3727c5ac0a0a7421 */ /* 0x000fc80000000000 */
[----:B------:R-:W3:Y:S02]  /*0230*/  MUFU.SQRT R15, R10 ;  /* 0x0000000a000f7308 */ /* 0x000ee40000002000 */
[C---:B---3--:R-:W-:Y:S02]  /*0240*/  FSETP.GT.AND P0, PT, R15.reuse, 8.50705917302346158658e+37, PT ;  /* 0x7e8000000f00780b */ /* 0x048fe40003f04000 */
[----:B------:R-:W-:-:S11]  /*0250*/  FSETP.GEU.AND P1, PT, R15, 1.175494350822287508e-38, PT ;  /* 0x008000000f00780b */ /* 0x000fd60003f2e000 */
[----:B------:R-:W-:-:S04]  /*0260*/  @P0 FMUL R15, R15, 0.25 ;  /* 0x3e8000000f0f0820 */ /* 0x000fc80000400000 */
[----:B------:R-:W-:-:S06]  /*0270*/  @!P1 FMUL R15, R15, 16777216 ;  /* 0x4b8000000f0f9820 */ /* 0x000fcc0000400000 */
[----:B------:R-:W3:Y:S01]  /*0280*/  MUFU.RCP R15, R15 ;  /* 0x0000000f000f7308 */ /* 0x000ee20000001000 */
[----:B------:R-:W-:Y:S01]  /*0290*/  FSEL R16, R16, 1, P0 ;  /* 0x3f80000010107808 */ /* 0x000fe20000000000 */
[--C-:B-----5:R-:W-:Y:S01]  /*02a0*/  FADD R6, R6, R11.reuse ;  /* 0x0000000b06067221 */ /* 0x120fe20000000000 */
[--C-:B------:R-:W-:Y:S01]  /*02b0*/  FADD R4, R4, R11.reuse ;  /* 0x0000000b04047221 */ /* 0x100fe20000000000 */
[--C-:B------:R-:W-:Y:S02]  /*02c0*/  FADD R5, R5, R11.reuse ;  /* 0x0000000b05057221 */ /* 0x100fe40000000000 */
[----:B------:R-:W-:Y:S01]  /*02d0*/  @!P1 FMUL R16, R16, 16777216 ;  /* 0x4b80000010109820 */ /* 0x000fe20000400000 */
[----:B------:R-:W-:Y:S01]  /*02e0*/  FADD R7, R7, R11 ;  /* 0x0000000b07077221 */ /* 0x000fe20000000000 */
[C---:B------:R-:W-:Y:S01]  /*02f0*/  FADD R10, -R14.reuse, R6 ;  /* 0x000000060e0a7221 */ /* 0x040fe20000000100 */
[C---:B------:R-:W-:Y:S01]  /*0300*/  FADD R11, -R14.reuse, R5 ;  /* 0x000000050e0b7221 */ /* 0x040fe20000000100 */
[----:B---3--:R-:W-:Y:S01]  /*0310*/  FMUL R16, R15, R16 ;  /* 0x000000100f107220 */ /* 0x008fe20000400000 */
[C---:B------:R-:W-:Y:S01]  /*0320*/  FADD R15, -R14.reuse, R4 ;  /* 0x000000040e0f7221 */ /* 0x040fe20000000100 */
[----:B------:R-:W-:-:S02]  /*0330*/  FADD R14, -R14, R7 ;  /* 0x000000070e0e7221 */ /* 0x000fc40000000100 */
[-C--:B------:R-:W-:Y:S01]  /*0340*/  FMUL R17, R10, R16.reuse ;  /* 0x000000100a117220 */ /* 0x080fe20000400000 */
[-C--:B------:R-:W-:Y:S01]  /*0350*/  FMUL R18, R15, R16.reuse ;  /* 0x000000100f127220 */ /* 0x080fe20000400000 */
[-C--:B0-----:R-:W-:Y:S01]  /*0360*/  FMUL R20, R11, R16.reuse ;  /* 0x000000100b147220 */ /* 0x081fe20000400000 */
[----:B------:R-:W-:Y:S01]  /*0370*/  FMUL R16, R14, R16 ;  /* 0x000000100e107220 */ /* 0x000fe20000400000 */
[----:B-1----:R-:W-:-:S04]  /*0380*/  IMAD.WIDE R10, R0, 0x4, R12 ;  /* 0x00000004000a7825 */ /* 0x002fc800078e020c */
[C-C-:B--2---:R-:W-:Y:S01]  /*0390*/  FFMA R14, R8.reuse, R17, R9.reuse ;  /* 0x00000011080e7223 */ /* 0x144fe20000000009 */
[C-C-:B------:R-:W-:Y:S01]  /*03a0*/  FFMA R12, R8.reuse, R18, R9.reuse ;  /* 0x00000012080c7223 */ /* 0x140fe20000000009 */
[C-C-:B------:R-:W-:Y:S01]  /*03b0*/  FFMA R13, R8.reuse, R20, R9.reuse ;  /* 0x00000014080d7223 */ /* 0x140fe20000000009 */
[----:B------:R-:W-:Y:S01]  /*03c0*/  FFMA R15, R8, R16, R9 ;  /* 0x00000010080f7223 */ /* 0x000fe20000000009 */
[----:B------:R-:W-:Y:S04]  /*03d0*/  STG.E.128 desc[UR4][R2.64], R4 ;  /* 0x0000000402007986 */ /* 0x000fe8000c101d04 */
[----:B------:R-:W-:Y:S01]  /*03e0*/  STG.E.128 desc[UR4][R10.64], R12 ;  /* 0x0000000c0a007986 */ /* 0x000fe2000c101d04 */
[----:B------:R-:W-:Y:S05]  /*03f0*/  EXIT ;  /* 0x000000000000794d */ /* 0x000fea0003800000 */
.L_x_0:
[----:B------:R-:W-:-:S00]  /*0400*/  BRA `(.L_x_0) ;  /* 0xfffffffc00fc7947 */ /* 0x000fc0000383ffff */
[----:B------:R-:W-:-:S00]  /*0410*/  NOP ;  /* 0x0000000000007918 */ /* 0x000fc00000000000 */
        /* <DEDUP_REMOVED lines=14> */
.L_x_1:


//--------------------- .nv.global.init           --------------------------
	.section	.nv.global.init,"aw",@progbits
.nv.global.init:
	.type		_$_str,@object
	.size		_$_str,(_$_str_$_2 - _$_str)
_$_str:
        /*0000*/ 	.byte	0x5f, 0x5f, 0x43, 0x55, 0x44, 0x41, 0x5f, 0x46, 0x54, 0x5a, 0x00
	.type		_$_str_$_2,@object
	.size		_$_str_$_2,(.L_1 - _$_str_$_2)
_$_str_$_2:
        /*000b*/ 	.byte	0x5f, 0x5f, 0x43, 0x55, 0x44, 0x41, 0x5f, 0x50, 0x52, 0x45, 0x43, 0x5f, 0x53, 0x51, 0x52, 0x54
        /*001b*/ 	.byte	0x00
.L_1:


//--------------------- .nv.constant0.triton_poi_fused__native_batch_norm_legit_no_training_convolution_26 --------------------------
	.section	.nv.constant0.triton_poi_fused__native_batch_norm_legit_no_training_convolution_26,"a",@progbits
	.sectionflags	@""
	.align	4
.nv.constant0.triton_poi_fused__native_batch_norm_legit_no_training_convolution_26:
	.zero		588
